//
// Generated by NVIDIA NVVM Compiler
//
// Compiler Build ID: CL-36424714
// Cuda compilation tools, release 13.0, V13.0.88
// Based on NVVM 20.0.0
//

.version 9.0
.target sm_100
.address_size 64

	// .globl	_Z11fill_matrixPc

.visible .entry _Z11fill_matrixPc(
	.param .u64 .ptr .align 1 _Z11fill_matrixPc_param_0
)
{
	.reg .b16 	%rs<2>;
	.reg .b32 	%r<2>;
	.reg .b64 	%rd<5>;

	ld.param.u64 	%rd1, [_Z11fill_matrixPc_param_0];
	cvta.to.global.u64 	%rd2, %rd1;
	mov.u32 	%r1, %tid.x;
	cvt.u64.u32 	%rd3, %r1;
	add.s64 	%rd4, %rd2, %rd3;
	mov.b16 	%rs1, 200;
	st.global.u8 	[%rd4], %rs1;
	ret;

}


// ===== COMPILED SASS (sm_100) =====

	.target	sm_100

	.elftype	@"ET_EXEC"


//--------------------- .note.nv.tkinfo           --------------------------
	.section	.note.nv.tkinfo,"",@"SHT_NOTE"
	.sectionflags	@"SHF_NOTE_NV_TKINFO"
	.tkinfo
        /*0018*/ 	.word	0x00000002
        /*0030*/ 	.string	""
        /*0030*/ 	.string	"ptxas"
        /*0030*/ 	.string	"Cuda compilation tools, release 13.0, V13.0.88"
        /*0030*/ 	.string	"Build cuda_13.0.r13.0/compiler.36424714_0"
        /*0030*/ 	.string	"-arch sm_100 -m 64 "



//--------------------- .note.nv.cuinfo           --------------------------
	.section	.note.nv.cuinfo,"",@"SHT_NOTE"
	.sectionflags	@"SHF_NOTE_NV_CUINFO"
        /*0018*/ 	.short	0x0002
        /*001a*/ 	.short	0x0064
        /*001c*/ 	.short	0x0082
	.zero		2


//--------------------- .nv.info                  --------------------------
	.section	.nv.info,"",@"SHT_CUDA_INFO"
	.align	4


	//----- nvinfo : EIATTR_REGCOUNT
	.align		4
        /*0000*/ 	.byte	0x04, 0x2f
        /*0002*/ 	.short	(.L_1 - .L_0)
	.align		4
.L_0:
        /*0004*/ 	.word	index@(_Z11fill_matrixPc)
        /*0008*/ 	.word	0x00000006


	//----- nvinfo : EIATTR_FRAME_SIZE
	.align		4
.L_1:
        /*000c*/ 	.byte	0x04, 0x11
        /*000e*/ 	.short	(.L_3 - .L_2)
	.align		4
.L_2:
        /*0010*/ 	.word	index@(_Z11fill_matrixPc)
        /*0014*/ 	.word	0x00000000


	//----- nvinfo : EIATTR_MIN_STACK_SIZE
	.align		4
.L_3:
        /*0018*/ 	.byte	0x04, 0x12
        /*001a*/ 	.short	(.L_5 - .L_4)
	.align		4
.L_4:
        /*001c*/ 	.word	index@(_Z11fill_matrixPc)
        /*0020*/ 	.word	0x00000000
.L_5:


//--------------------- .nv.compat                --------------------------
	.section	.nv.compat,"",@"SHT_CUDA_COMPAT_INFO"
	.align	4
        /*0000*/ 	.byte	0x02, 0x09, 0x00, 0x00, 0x02, 0x02, 0x01, 0x00, 0x02, 0x05, 0x05, 0x00, 0x03, 0x07, 0x01, 0x01
        /*0010*/ 	.byte	0x02, 0x03, 0x00, 0x00, 0x02, 0x06, 0x01, 0x00, 0x04, 0x0b, 0x08, 0x00, 0x09, 0x00, 0x00, 0x00
        /*0020*/ 	.byte	0x00, 0x00, 0x00, 0x00


//--------------------- .nv.info._Z11fill_matrixPc --------------------------
	.section	.nv.info._Z11fill_matrixPc,"",@"SHT_CUDA_INFO"
	.sectionflags	@""
	.align	4


	//----- nvinfo : EIATTR_CUDA_API_VERSION
	.align		4
        /*0000*/ 	.byte	0x04, 0x37
        /*0002*/ 	.short	(.L_7 - .L_6)
.L_6:
        /*0004*/ 	.word	0x00000082


	//----- nvinfo : EIATTR_KPARAM_INFO
	.align		4
.L_7:
        /*0008*/ 	.byte	0x04, 0x17
        /*000a*/ 	.short	(.L_9 - .L_8)
.L_8:
        /*000c*/ 	.word	0x00000000
        /*0010*/ 	.short	0x0000
        /*0012*/ 	.short	0x0000
        /*0014*/ 	.byte	0x00, 0xf5, 0x21, 0x00


	//----- nvinfo : EIATTR_SPARSE_MMA_MASK
	.align		4
.L_9:
        /*0018*/ 	.byte	0x03, 0x50
        /*001a*/ 	.short	0x0000


	//----- nvinfo : EIATTR_MAXREG_COUNT
	.align		4
        /*001c*/ 	.byte	0x03, 0x1b
        /*001e*/ 	.short	0x00ff


	//----- nvinfo : EIATTR_MERCURY_ISA_VERSION
	.align		4
        /*0020*/ 	.byte	0x03, 0x5f
        /*0022*/ 	.short	0x0101


	//----- nvinfo : EIATTR_VRC_CTA_INIT_COUNT
	.align		4
        /*0024*/ 	.byte	0x02, 0x4a
	.zero		1
	.zero		1


	//----- nvinfo : EIATTR_EXIT_INSTR_OFFSETS
	.align		4
        /*0028*/ 	.byte	0x04, 0x1c
        /*002a*/ 	.short	(.L_11 - .L_10)


	//   ....[0]....
.L_10:
        /*002c*/ 	.word	0x00000080


	//----- nvinfo : EIATTR_CBANK_PARAM_SIZE
	.align		4
.L_11:
        /*0030*/ 	.byte	0x03, 0x19
        /*0032*/ 	.short	0x0008


	//----- nvinfo : EIATTR_PARAM_CBANK
	.align		4
        /*0034*/ 	.byte	0x04, 0x0a
        /*0036*/ 	.short	(.L_13 - .L_12)
	.align		4
.L_12:
        /*0038*/ 	.word	index@(.nv.constant0._Z11fill_matrixPc)
        /*003c*/ 	.short	0x0380
        /*003e*/ 	.short	0x0008


	//----- nvinfo : EIATTR_SW_WAR
	.align		4
.L_13:
        /*0040*/ 	.byte	0x04, 0x36
        /*0042*/ 	.short	(.L_15 - .L_14)
.L_14:
        /*0044*/ 	.word	0x00000008
.L_15:


//--------------------- .nv.callgraph             --------------------------
	.section	.nv.callgraph,"",@"SHT_CUDA_CALLGRAPH"
	.align	4
	.sectionentsize	8
	.align		4
        /*0000*/ 	.word	0x00000000
	.align		4
        /*0004*/ 	.word	0xffffffff
	.align		4
        /*0008*/ 	.word	0x00000000
	.align		4
        /*000c*/ 	.word	0xfffffffe
	.align		4
        /*0010*/ 	.word	0x00000000
	.align		4
        /*0014*/ 	.word	0xfffffffd
	.align		4
        /*0018*/ 	.word	0x00000000
	.align		4
        /*001c*/ 	.word	0xfffffffc


//--------------------- .text._Z11fill_matrixPc   --------------------------
	.section	.text._Z11fill_matrixPc,"ax",@progbits
	.align	128
        .global         _Z11fill_matrixPc
        .type           _Z11fill_matrixPc,@function
        .size           _Z11fill_matrixPc,(.L_x_1 - _Z11fill_matrixPc)
        .other          _Z11fill_matrixPc,@"STO_CUDA_ENTRY STV_DEFAULT"
_Z11fill_matrixPc:
.text._Z11fill_matrixPc:
[----:B------:R-:W-:Y:S01]  /*0000*/  LDC R1, c[0x0][0x37c] ;  /* 0x0000df00ff017b82 */ /* 0x000fe20000000800 */
[----:B------:R-:W0:Y:S01]  /*0010*/  S2R R2, SR_TID.X ;  /* 0x0000000000027919 */ /* 0x000e220000002100 */
[----:B------:R-:W0:Y:S01]  /*0020*/  LDCU.64 UR6, c[0x0][0x380] ;  /* 0x00007000ff0677ac */ /* 0x000e220008000a00 */
[----:B------:R-:W-:Y:S01]  /*0030*/  IMAD.MOV.U32 R0, RZ, RZ, 0xc8 ;  /* 0x000000c8ff007424 */ /* 0x000fe200078e00ff */
[----:B------:R-:W1:Y:S01]  /*0040*/  LDCU.64 UR4, c[0x0][0x358] ;  /* 0x00006b00ff0477ac */ /* 0x000e620008000a00 */
[----:B0-----:R-:W-:-:S04]  /*0050*/  IADD3 R2, P0, PT, R2, UR6, RZ ;  /* 0x0000000602027c10 */ /* 0x001fc8000ff1e0ff */
[----:B------:R-:W-:-:S05]  /*0060*/  IADD3.X R3, PT, PT, RZ, UR7, RZ, P0, !PT ;  /* 0x00000007ff037c10 */ /* 0x000fca00087fe4ff */
[----:B-1----:R-:W-:Y:S01]  /*0070*/  STG.E.U8 desc[UR4][R2.64], R0 ;  /* 0x0000000002007986 */ /* 0x002fe2000c101104 */
[----:B------:R-:W-:Y:S05]  /*0080*/  EXIT ;  /* 0x000000000000794d */ /* 0x000fea0003800000 */
.L_x_0:
[----:B------:R-:W-:-:S00]  /*0090*/  BRA `(.L_x_0) ;  /* 0xfffffffc00fc7947 */ /* 0x000fc0000383ffff */
[----:B------:R-:W-:-:S00]  /*00a0*/  NOP ;  /* 0x0000000000007918 */ /* 0x000fc00000000000 */
        /* <DEDUP_REMOVED lines=13> */
.L_x_1:


//--------------------- .nv.shared.reserved.0     --------------------------
	.section	.nv.shared.reserved.0,"aw",@nobits
	.weak		__nv_reservedSMEM_offset_0_alias
	.size		__nv_reservedSMEM_offset_0_alias, 0, 64
	.other		__nv_reservedSMEM_offset_0_alias,@"STO_CUDA_RESERVED_SHARED STV_DEFAULT"
__nv_reservedSMEM_offset_0_alias:
	.zero		0
	.zero		64


//--------------------- .nv.constant0._Z11fill_matrixPc --------------------------
	.section	.nv.constant0._Z11fill_matrixPc,"a",@progbits
	.sectionflags	@""
	.align	4
.nv.constant0._Z11fill_matrixPc:
	.zero		904


//--------------------- SYMBOLS --------------------------

	.type		.nv.reservedSmem.offset0,@object
	.size		.nv.reservedSmem.offset0,0x4
